//
// Generated by NVIDIA NVVM Compiler
//
// Compiler Build ID: CL-36424714
// Cuda compilation tools, release 13.0, V13.0.88
// Based on NVVM 20.0.0
//

.version 9.0
.target sm_100
.address_size 64

	// .globl	_Z24reduction_kernel_batchedILj256ELj8EEvPKfPfm
// _ZZ16block_reduce_minfE9warp_mins has been demoted

.visible .entry _Z24reduction_kernel_batchedILj256ELj8EEvPKfPfm(
	.param .u64 .ptr .align 1 _Z24reduction_kernel_batchedILj256ELj8EEvPKfPfm_param_0,
	.param .u64 .ptr .align 1 _Z24reduction_kernel_batchedILj256ELj8EEvPKfPfm_param_1,
	.param .u64 _Z24reduction_kernel_batchedILj256ELj8EEvPKfPfm_param_2
)
.maxntid 256
{
	.reg .pred 	%p<23>;
	.reg .b32 	%r<36>;
	.reg .b32 	%f<157>;
	.reg .b64 	%rd<44>;
	// demoted variable
	.shared .align 4 .b8 _ZZ16block_reduce_minfE9warp_mins[128];
	ld.param.u64 	%rd17, [_Z24reduction_kernel_batchedILj256ELj8EEvPKfPfm_param_0];
	ld.param.u64 	%rd18, [_Z24reduction_kernel_batchedILj256ELj8EEvPKfPfm_param_1];
	ld.param.u64 	%rd19, [_Z24reduction_kernel_batchedILj256ELj8EEvPKfPfm_param_2];
	mov.u32 	%r3, %ctaid.x;
	shl.b32 	%r4, %r3, 11;
	mov.u32 	%r1, %tid.x;
	or.b32  	%r5, %r4, %r1;
	cvt.u64.u32 	%rd38, %r5;
	shr.u64 	%rd2, %rd19, 2;
	setp.le.u64 	%p1, %rd2, %rd38;
	mov.f32 	%f128, 0f7F7FFFFF;
	mov.f32 	%f129, %f128;
	mov.f32 	%f130, %f128;
	mov.f32 	%f131, %f128;
	@%p1 bra 	$L__BB0_2;
	shl.b64 	%rd21, %rd38, 4;
	add.s64 	%rd20, %rd17, %rd21;
	// begin inline asm
	ld.global.nc.v4.f32 {%f70,%f71,%f72,%f73}, [%rd20];
	// end inline asm
	min.f32 	%f128, %f70, 0f7F7FFFFF;
	min.f32 	%f129, %f71, 0f7F7FFFFF;
	min.f32 	%f130, %f72, 0f7F7FFFFF;
	min.f32 	%f131, %f73, 0f7F7FFFFF;
	add.s64 	%rd38, %rd38, 256;
$L__BB0_2:
	setp.ge.u64 	%p2, %rd38, %rd2;
	@%p2 bra 	$L__BB0_4;
	shl.b64 	%rd23, %rd38, 4;
	add.s64 	%rd22, %rd17, %rd23;
	// begin inline asm
	ld.global.nc.v4.f32 {%f74,%f75,%f76,%f77}, [%rd22];
	// end inline asm
	min.f32 	%f128, %f128, %f74;
	min.f32 	%f129, %f129, %f75;
	min.f32 	%f130, %f130, %f76;
	min.f32 	%f131, %f131, %f77;
	add.s64 	%rd38, %rd38, 256;
$L__BB0_4:
	setp.ge.u64 	%p3, %rd38, %rd2;
	@%p3 bra 	$L__BB0_6;
	shl.b64 	%rd25, %rd38, 4;
	add.s64 	%rd24, %rd17, %rd25;
	// begin inline asm
	ld.global.nc.v4.f32 {%f78,%f79,%f80,%f81}, [%rd24];
	// end inline asm
	min.f32 	%f128, %f128, %f78;
	min.f32 	%f129, %f129, %f79;
	min.f32 	%f130, %f130, %f80;
	min.f32 	%f131, %f131, %f81;
	add.s64 	%rd38, %rd38, 256;
$L__BB0_6:
	setp.ge.u64 	%p4, %rd38, %rd2;
	@%p4 bra 	$L__BB0_8;
	shl.b64 	%rd27, %rd38, 4;
	add.s64 	%rd26, %rd17, %rd27;
	// begin inline asm
	ld.global.nc.v4.f32 {%f82,%f83,%f84,%f85}, [%rd26];
	// end inline asm
	min.f32 	%f128, %f128, %f82;
	min.f32 	%f129, %f129, %f83;
	min.f32 	%f130, %f130, %f84;
	min.f32 	%f131, %f131, %f85;
	add.s64 	%rd38, %rd38, 256;
$L__BB0_8:
	setp.ge.u64 	%p5, %rd38, %rd2;
	@%p5 bra 	$L__BB0_10;
	shl.b64 	%rd29, %rd38, 4;
	add.s64 	%rd28, %rd17, %rd29;
	// begin inline asm
	ld.global.nc.v4.f32 {%f86,%f87,%f88,%f89}, [%rd28];
	// end inline asm
	min.f32 	%f128, %f128, %f86;
	min.f32 	%f129, %f129, %f87;
	min.f32 	%f130, %f130, %f88;
	min.f32 	%f131, %f131, %f89;
	add.s64 	%rd38, %rd38, 256;
$L__BB0_10:
	setp.ge.u64 	%p6, %rd38, %rd2;
	@%p6 bra 	$L__BB0_12;
	shl.b64 	%rd31, %rd38, 4;
	add.s64 	%rd30, %rd17, %rd31;
	// begin inline asm
	ld.global.nc.v4.f32 {%f90,%f91,%f92,%f93}, [%rd30];
	// end inline asm
	min.f32 	%f128, %f128, %f90;
	min.f32 	%f129, %f129, %f91;
	min.f32 	%f130, %f130, %f92;
	min.f32 	%f131, %f131, %f93;
	add.s64 	%rd38, %rd38, 256;
$L__BB0_12:
	setp.ge.u64 	%p7, %rd38, %rd2;
	@%p7 bra 	$L__BB0_14;
	shl.b64 	%rd33, %rd38, 4;
	add.s64 	%rd32, %rd17, %rd33;
	// begin inline asm
	ld.global.nc.v4.f32 {%f94,%f95,%f96,%f97}, [%rd32];
	// end inline asm
	min.f32 	%f128, %f128, %f94;
	min.f32 	%f129, %f129, %f95;
	min.f32 	%f130, %f130, %f96;
	min.f32 	%f131, %f131, %f97;
	add.s64 	%rd38, %rd38, 256;
$L__BB0_14:
	setp.ge.u64 	%p8, %rd38, %rd2;
	@%p8 bra 	$L__BB0_16;
	shl.b64 	%rd35, %rd38, 4;
	add.s64 	%rd34, %rd17, %rd35;
	// begin inline asm
	ld.global.nc.v4.f32 {%f98,%f99,%f100,%f101}, [%rd34];
	// end inline asm
	min.f32 	%f128, %f128, %f98;
	min.f32 	%f129, %f129, %f99;
	min.f32 	%f130, %f130, %f100;
	min.f32 	%f131, %f131, %f101;
$L__BB0_16:
	min.f32 	%f102, %f128, %f129;
	min.f32 	%f103, %f102, %f130;
	min.f32 	%f104, %f103, %f131;
	and.b32  	%r2, %r1, 31;
	mov.b32 	%r6, %f104;
	shfl.sync.down.b32	%r7|%p9, %r6, 16, 31, -1;
	mov.b32 	%f105, %r7;
	min.f32 	%f106, %f104, %f105;
	mov.b32 	%r8, %f106;
	shfl.sync.down.b32	%r9|%p10, %r8, 8, 31, -1;
	mov.b32 	%f107, %r9;
	min.f32 	%f108, %f106, %f107;
	mov.b32 	%r10, %f108;
	shfl.sync.down.b32	%r11|%p11, %r10, 4, 31, -1;
	mov.b32 	%f109, %r11;
	min.f32 	%f110, %f108, %f109;
	mov.b32 	%r12, %f110;
	shfl.sync.down.b32	%r13|%p12, %r12, 2, 31, -1;
	mov.b32 	%f111, %r13;
	min.f32 	%f112, %f110, %f111;
	mov.b32 	%r14, %f112;
	shfl.sync.down.b32	%r15|%p13, %r14, 1, 31, -1;
	mov.b32 	%f113, %r15;
	min.f32 	%f65, %f112, %f113;
	setp.ne.s32 	%p14, %r2, 0;
	@%p14 bra 	$L__BB0_18;
	shr.u32 	%r16, %r1, 3;
	mov.u32 	%r17, _ZZ16block_reduce_minfE9warp_mins;
	add.s32 	%r18, %r17, %r16;
	st.shared.f32 	[%r18], %f65;
$L__BB0_18:
	bar.sync 	0;
	mov.u32 	%r19, %ntid.x;
	shr.u32 	%r20, %r19, 5;
	setp.ge.u32 	%p15, %r1, %r20;
	mov.f32 	%f156, 0f7F7FFFFF;
	@%p15 bra 	$L__BB0_20;
	shl.b32 	%r21, %r2, 2;
	mov.u32 	%r22, _ZZ16block_reduce_minfE9warp_mins;
	add.s32 	%r23, %r22, %r21;
	ld.shared.f32 	%f156, [%r23];
$L__BB0_20:
	setp.gt.u32 	%p16, %r1, 31;
	@%p16 bra 	$L__BB0_23;
	mov.b32 	%r24, %f156;
	shfl.sync.down.b32	%r25|%p17, %r24, 16, 31, -1;
	mov.b32 	%f115, %r25;
	min.f32 	%f116, %f156, %f115;
	mov.b32 	%r26, %f116;
	shfl.sync.down.b32	%r27|%p18, %r26, 8, 31, -1;
	mov.b32 	%f117, %r27;
	min.f32 	%f118, %f116, %f117;
	mov.b32 	%r28, %f118;
	shfl.sync.down.b32	%r29|%p19, %r28, 4, 31, -1;
	mov.b32 	%f119, %r29;
	min.f32 	%f120, %f118, %f119;
	mov.b32 	%r30, %f120;
	shfl.sync.down.b32	%r31|%p20, %r30, 2, 31, -1;
	mov.b32 	%f121, %r31;
	min.f32 	%f122, %f120, %f121;
	mov.b32 	%r32, %f122;
	shfl.sync.down.b32	%r33|%p21, %r32, 1, 31, -1;
	mov.b32 	%f123, %r33;
	min.f32 	%f68, %f122, %f123;
	setp.ne.s32 	%p22, %r1, 0;
	@%p22 bra 	$L__BB0_23;
	mov.b32 	%r34, %f68;
	cvta.to.global.u64 	%rd36, %rd18;
	atom.global.min.s32 	%r35, [%rd36], %r34;
$L__BB0_23:
	ret;

}


// ===== COMPILED SASS (sm_100) =====

	.target	sm_100

	.elftype	@"ET_EXEC"


//--------------------- .note.nv.tkinfo           --------------------------
	.section	.note.nv.tkinfo,"",@"SHT_NOTE"
	.sectionflags	@"SHF_NOTE_NV_TKINFO"
	.tkinfo
        /*0018*/ 	.word	0x00000002
        /*0030*/ 	.string	""
        /*0030*/ 	.string	"ptxas"
        /*0030*/ 	.string	"Cuda compilation tools, release 13.0, V13.0.88"
        /*0030*/ 	.string	"Build cuda_13.0.r13.0/compiler.36424714_0"
        /*0030*/ 	.string	"-arch sm_100 -m 64 "



//--------------------- .note.nv.cuinfo           --------------------------
	.section	.note.nv.cuinfo,"",@"SHT_NOTE"
	.sectionflags	@"SHF_NOTE_NV_CUINFO"
        /*0018*/ 	.short	0x0002
        /*001a*/ 	.short	0x0064
        /*001c*/ 	.short	0x0082
	.zero		2


//--------------------- .nv.info                  --------------------------
	.section	.nv.info,"",@"SHT_CUDA_INFO"
	.align	4


	//----- nvinfo : EIATTR_REGCOUNT
	.align		4
        /*0000*/ 	.byte	0x04, 0x2f
        /*0002*/ 	.short	(.L_1 - .L_0)
	.align		4
.L_0:
        /*0004*/ 	.word	index@(_Z24reduction_kernel_batchedILj256ELj8EEvPKfPfm)
        /*0008*/ 	.word	0x00000022


	//----- nvinfo : EIATTR_FRAME_SIZE
	.align		4
.L_1:
        /*000c*/ 	.byte	0x04, 0x11
        /*000e*/ 	.short	(.L_3 - .L_2)
	.align		4
.L_2:
        /*0010*/ 	.word	index@(_Z24reduction_kernel_batchedILj256ELj8EEvPKfPfm)
        /*0014*/ 	.word	0x00000000


	//----- nvinfo : EIATTR_MIN_STACK_SIZE
	.align		4
.L_3:
        /*0018*/ 	.byte	0x04, 0x12
        /*001a*/ 	.short	(.L_5 - .L_4)
	.align		4
.L_4:
        /*001c*/ 	.word	index@(_Z24reduction_kernel_batchedILj256ELj8EEvPKfPfm)
        /*0020*/ 	.word	0x00000000
.L_5:


//--------------------- .nv.compat                --------------------------
	.section	.nv.compat,"",@"SHT_CUDA_COMPAT_INFO"
	.align	4
        /*0000*/ 	.byte	0x02, 0x09, 0x00, 0x00, 0x02, 0x02, 0x01, 0x00, 0x02, 0x05, 0x05, 0x00, 0x03, 0x07, 0x01, 0x01
        /*0010*/ 	.byte	0x02, 0x03, 0x00, 0x00, 0x02, 0x06, 0x01, 0x00, 0x04, 0x0b, 0x08, 0x00, 0x09, 0x00, 0x00, 0x00
        /*0020*/ 	.byte	0x00, 0x00, 0x00, 0x00


//--------------------- .nv.info._Z24reduction_kernel_batchedILj256ELj8EEvPKfPfm --------------------------
	.section	.nv.info._Z24reduction_kernel_batchedILj256ELj8EEvPKfPfm,"",@"SHT_CUDA_INFO"
	.sectionflags	@""
	.align	4


	//----- nvinfo : EIATTR_CUDA_API_VERSION
	.align		4
        /*0000*/ 	.byte	0x04, 0x37
        /*0002*/ 	.short	(.L_7 - .L_6)
.L_6:
        /*0004*/ 	.word	0x00000082


	//----- nvinfo : EIATTR_KPARAM_INFO
	.align		4
.L_7:
        /*0008*/ 	.byte	0x04, 0x17
        /*000a*/ 	.short	(.L_9 - .L_8)
.L_8:
        /*000c*/ 	.word	0x00000000
        /*0010*/ 	.short	0x0002
        /*0012*/ 	.short	0x0010
        /*0014*/ 	.byte	0x00, 0xf0, 0x21, 0x00


	//----- nvinfo : EIATTR_KPARAM_INFO
	.align		4
.L_9:
        /*0018*/ 	.byte	0x04, 0x17
        /*001a*/ 	.short	(.L_11 - .L_10)
.L_10:
        /*001c*/ 	.word	0x00000000
        /*0020*/ 	.short	0x0001
        /*0022*/ 	.short	0x0008
        /*0024*/ 	.byte	0x00, 0xf5, 0x21, 0x00


	//----- nvinfo : EIATTR_KPARAM_INFO
	.align		4
.L_11:
        /*0028*/ 	.byte	0x04, 0x17
        /*002a*/ 	.short	(.L_13 - .L_12)
.L_12:
        /*002c*/ 	.word	0x00000000
        /*0030*/ 	.short	0x0000
        /*0032*/ 	.short	0x0000
        /*0034*/ 	.byte	0x00, 0xf5, 0x21, 0x00


	//----- nvinfo : EIATTR_SPARSE_MMA_MASK
	.align		4
.L_13:
        /*0038*/ 	.byte	0x03, 0x50
        /*003a*/ 	.short	0x0000


	//----- nvinfo : EIATTR_MAXREG_COUNT
	.align		4
        /*003c*/ 	.byte	0x03, 0x1b
        /*003e*/ 	.short	0x00ff


	//----- nvinfo : EIATTR_NUM_BARRIERS
	.align		4
        /*0040*/ 	.byte	0x02, 0x4c
        /*0042*/ 	.byte	0x01
	.zero		1


	//----- nvinfo : EIATTR_MERCURY_ISA_VERSION
	.align		4
        /*0044*/ 	.byte	0x03, 0x5f
        /*0046*/ 	.short	0x0101


	//----- nvinfo : EIATTR_COOP_GROUP_MASK_REGIDS
	.align		4
        /*0048*/ 	.byte	0x04, 0x29
        /*004a*/ 	.short	(.L_15 - .L_14)


	//   ....[0]....
.L_14:
        /*004c*/ 	.word	0xffffffff


	//   ....[1]....
        /*0050*/ 	.word	0xffffffff


	//   ....[2]....
        /*0054*/ 	.word	0xffffffff


	//   ....[3]....
        /*0058*/ 	.word	0xffffffff


	//   ....[4]....
        /*005c*/ 	.word	0xffffffff


	//   ....[5]....
        /*0060*/ 	.word	0xffffffff


	//   ....[6]....
        /*0064*/ 	.word	0xffffffff


	//   ....[7]....
        /*0068*/ 	.word	0xffffffff


	//   ....[8]....
        /*006c*/ 	.word	0xffffffff


	//   ....[9]....
        /*0070*/ 	.word	0xffffffff


	//----- nvinfo : EIATTR_COOP_GROUP_INSTR_OFFSETS
	.align		4
.L_15:
        /*0074*/ 	.byte	0x04, 0x28
        /*0076*/ 	.short	(.L_17 - .L_16)


	//   ....[0]....
.L_16:
        /*0078*/ 	.word	0x00000710


	//   ....[1]....
        /*007c*/ 	.word	0x00000730


	//   ....[2]....
        /*0080*/ 	.word	0x00000750


	//   ....[3]....
        /*0084*/ 	.word	0x00000770


	//   ....[4]....
        /*0088*/ 	.word	0x000007c0


	//   ....[5]....
        /*008c*/ 	.word	0x000008b0


	//   ....[6]....
        /*0090*/ 	.word	0x000008e0


	//   ....[7]....
        /*0094*/ 	.word	0x00000900


	//   ....[8]....
        /*0098*/ 	.word	0x00000920


	//   ....[9]....
        /*009c*/ 	.word	0x00000940


	//----- nvinfo : EIATTR_VRC_CTA_INIT_COUNT
	.align		4
.L_17:
        /*00a0*/ 	.byte	0x02, 0x4a
	.zero		1
	.zero		1


	//----- nvinfo : EIATTR_EXIT_INSTR_OFFSETS
	.align		4
        /*00a4*/ 	.byte	0x04, 0x1c
        /*00a6*/ 	.short	(.L_19 - .L_18)


	//   ....[0]....
.L_18:
        /*00a8*/ 	.word	0x000008a0


	//   ....[1]....
        /*00ac*/ 	.word	0x00000950


	//   ....[2]....
        /*00b0*/ 	.word	0x00000990


	//----- nvinfo : EIATTR_MAX_THREADS
	.align		4
.L_19:
        /*00b4*/ 	.byte	0x04, 0x05
        /*00b6*/ 	.short	(.L_21 - .L_20)
.L_20:
        /*00b8*/ 	.word	0x00000100
        /*00bc*/ 	.word	0x00000001
        /*00c0*/ 	.word	0x00000001


	//----- nvinfo : EIATTR_CBANK_PARAM_SIZE
	.align		4
.L_21:
        /*00c4*/ 	.byte	0x03, 0x19
        /*00c6*/ 	.short	0x0018


	//----- nvinfo : EIATTR_PARAM_CBANK
	.align		4
        /*00c8*/ 	.byte	0x04, 0x0a
        /*00ca*/ 	.short	(.L_23 - .L_22)
	.align		4
.L_22:
        /*00cc*/ 	.word	index@(.nv.constant0._Z24reduction_kernel_batchedILj256ELj8EEvPKfPfm)
        /*00d0*/ 	.short	0x0380
        /*00d2*/ 	.short	0x0018


	//----- nvinfo : EIATTR_SW_WAR
	.align		4
.L_23:
        /*00d4*/ 	.byte	0x04, 0x36
        /*00d6*/ 	.short	(.L_25 - .L_24)
.L_24:
        /*00d8*/ 	.word	0x00000008
.L_25:


//--------------------- .nv.callgraph             --------------------------
	.section	.nv.callgraph,"",@"SHT_CUDA_CALLGRAPH"
	.align	4
	.sectionentsize	8
	.align		4
        /*0000*/ 	.word	0x00000000
	.align		4
        /*0004*/ 	.word	0xffffffff
	.align		4
        /*0008*/ 	.word	0x00000000
	.align		4
        /*000c*/ 	.word	0xfffffffe
	.align		4
        /*0010*/ 	.word	0x00000000
	.align		4
        /*0014*/ 	.word	0xfffffffd
	.align		4
        /*0018*/ 	.word	0x00000000
	.align		4
        /*001c*/ 	.word	0xfffffffc


//--------------------- .text._Z24reduction_kernel_batchedILj256ELj8EEvPKfPfm --------------------------
	.section	.text._Z24reduction_kernel_batchedILj256ELj8EEvPKfPfm,"ax",@progbits
	.align	128
        .global         _Z24reduction_kernel_batchedILj256ELj8EEvPKfPfm
        .type           _Z24reduction_kernel_batchedILj256ELj8EEvPKfPfm,@function
        .size           _Z24reduction_kernel_batchedILj256ELj8EEvPKfPfm,(.L_x_1 - _Z24reduction_kernel_batchedILj256ELj8EEvPKfPfm)
        .other          _Z24reduction_kernel_batchedILj256ELj8EEvPKfPfm,@"STO_CUDA_ENTRY STV_DEFAULT"
_Z24reduction_kernel_batchedILj256ELj8EEvPKfPfm:
.text._Z24reduction_kernel_batchedILj256ELj8EEvPKfPfm:
[----:B------:R-:W-:Y:S01]  /*0000*/  LDC R1, c[0x0][0x37c] ;  /* 0x0000df00ff017b82 */ /* 0x000fe20000000800 */
[----:B------:R-:W0:Y:S07]  /*0010*/  S2R R2, SR_TID.X ;  /* 0x0000000000027919 */ /* 0x000e2e0000002100 */
[----:B------:R-:W1:Y:S01]  /*0020*/  S2UR UR4, SR_CTAID.X ;  /* 0x00000000000479c3 */ /* 0x000e620000002500 */
[----:B------:R-:W2:Y:S01]  /*0030*/  LDCU.64 UR6, c[0x0][0x390] ;  /* 0x00007200ff0677ac */ /* 0x000ea20008000a00 */
[----:B------:R-:W-:Y:S01]  /*0040*/  IMAD.MOV.U32 R22, RZ, RZ, RZ ;  /* 0x000000ffff167224 */ /* 0x000fe200078e00ff */
[----:B--2---:R-:W-:-:S02]  /*0050*/  USHF.R.U32.HI UR8, URZ, 0x2, UR7 ;  /* 0x00000002ff087899 */ /* 0x004fc40008011607 */
[----:B------:R-:W-:Y:S01]  /*0060*/  USHF.R.U64 UR5, UR6, 0x2, UR7 ;  /* 0x0000000206057899 */ /* 0x000fe20008001207 */
[----:B------:R-:W2:Y:S03]  /*0070*/  LDCU.64 UR6, c[0x0][0x358] ;  /* 0x00006b00ff0677ac */ /* 0x000ea60008000a00 */
[----:B------:R-:W-:Y:S01]  /*0080*/  IMAD.U32 R0, RZ, RZ, UR8 ;  /* 0x00000008ff007e24 */ /* 0x000fe2000f8e00ff */
[----:B-1----:R-:W-:-:S06]  /*0090*/  USHF.L.U32 UR4, UR4, 0xb, URZ ;  /* 0x0000000b04047899 */ /* 0x002fcc00080006ff */
[----:B0-----:R-:W-:-:S04]  /*00a0*/  LOP3.LUT R23, R2, UR4, RZ, 0xfc, !PT ;  /* 0x0000000402177c12 */ /* 0x001fc8000f8efcff */
[----:B------:R-:W-:-:S04]  /*00b0*/  ISETP.LT.U32.AND P6, PT, R23, UR5, PT ;  /* 0x0000000517007c0c */ /* 0x000fc8000bfc1070 */
[----:B------:R-:W-:-:S13]  /*00c0*/  ISETP.GT.U32.AND.EX P6, PT, R0, RZ, PT, P6 ;  /* 0x000000ff0000720c */ /* 0x000fda0003fc4160 */
[----:B------:R-:W0:Y:S02]  /*00d0*/  @P6 LDC.64 R12, c[0x0][0x380] ;  /* 0x0000e000ff0c6b82 */ /* 0x000e240000000a00 */
[----:B0-----:R-:W-:-:S04]  /*00e0*/  @P6 LEA R12, P0, R23, R12, 0x4 ;  /* 0x0000000c170c6211 */ /* 0x001fc800078020ff */
[C---:B------:R-:W-:Y:S02]  /*00f0*/  @P6 LEA.HI.X R13, R23.reuse, R13, R22, 0x4, P0 ;  /* 0x0000000d170d6211 */ /* 0x040fe400000f2416 */
[----:B------:R-:W-:-:S04]  /*0100*/  @P6 IADD3 R23, P0, PT, R23, 0x100, RZ ;  /* 0x0000010017176810 */ /* 0x000fc80007f1e0ff */
[----:B------:R-:W-:Y:S01]  /*0110*/  ISETP.GE.U32.AND P5, PT, R23, UR5, PT ;  /* 0x0000000517007c0c */ /* 0x000fe2000bfa6070 */
[----:B------:R-:W-:Y:S01]  /*0120*/  @P6 IMAD.X R22, RZ, RZ, R22, P0 ;  /* 0x000000ffff166224 */ /* 0x000fe200000e0616 */
[----:B--2---:R-:W2:Y:S04]  /*0130*/  @P6 LDG.E.128.CONSTANT R12, desc[UR6][R12.64] ;  /* 0x000000060c0c6981 */ /* 0x004ea8000c1e9d00 */
[----:B------:R-:W-:-:S13]  /*0140*/  ISETP.GE.U32.AND.EX P5, PT, R22, UR8, PT, P5 ;  /* 0x0000000816007c0c */ /* 0x000fda000bfa6150 */
[----:B------:R-:W0:Y:S02]  /*0150*/  @!P5 LDC.64 R8, c[0x0][0x380] ;  /* 0x0000e000ff08db82 */ /* 0x000e240000000a00 */
[----:B0-----:R-:W-:-:S04]  /*0160*/  @!P5 LEA R8, P0, R23, R8, 0x4 ;  /* 0x000000081708d211 */ /* 0x001fc800078020ff */
[C---:B------:R-:W-:Y:S02]  /*0170*/  @!P5 LEA.HI.X R9, R23.reuse, R9, R22, 0x4, P0 ;  /* 0x000000091709d211 */ /* 0x040fe400000f2416 */
[----:B------:R-:W-:-:S04]  /*0180*/  @!P5 IADD3 R23, P0, PT, R23, 0x100, RZ ;  /* 0x000001001717d810 */ /* 0x000fc80007f1e0ff */
[----:B------:R-:W-:Y:S01]  /*0190*/  ISETP.GE.U32.AND P4, PT, R23, UR5, PT ;  /* 0x0000000517007c0c */ /* 0x000fe2000bf86070 */
[----:B------:R-:W-:Y:S01]  /*01a0*/  @!P5 IMAD.X R22, RZ, RZ, R22, P0 ;  /* 0x000000ffff16d224 */ /* 0x000fe200000e0616 */
[----:B------:R-:W3:Y:S04]  /*01b0*/  @!P5 LDG.E.128.CONSTANT R8, desc[UR6][R8.64] ;  /* 0x000000060808d981 */ /* 0x000ee8000c1e9d00 */
[----:B------:R-:W-:-:S13]  /*01c0*/  ISETP.GE.U32.AND.EX P4, PT, R22, UR8, PT, P4 ;  /* 0x0000000816007c0c */ /* 0x000fda000bf86140 */
[----:B------:R-:W0:Y:S02]  /*01d0*/  @!P4 LDC.64 R4, c[0x0][0x380] ;  /* 0x0000e000ff04cb82 */ /* 0x000e240000000a00 */
[----:B0-----:R-:W-:-:S04]  /*01e0*/  @!P4 LEA R4, P0, R23, R4, 0x4 ;  /* 0x000000041704c211 */ /* 0x001fc800078020ff */
[----:B------:R-:W-:-:S06]  /*01f0*/  @!P4 LEA.HI.X R5, R23, R5, R22, 0x4, P0 ;  /* 0x000000051705c211 */ /* 0x000fcc00000f2416 */
[----:B------:R-:W4:Y:S01]  /*0200*/  @!P4 LDG.E.128.CONSTANT R4, desc[UR6][R4.64] ;  /* 0x000000060404c981 */ /* 0x000f22000c1e9d00 */
[----:B------:R-:W-:-:S04]  /*0210*/  @!P4 IADD3 R23, P0, PT, R23, 0x100, RZ ;  /* 0x000001001717c810 */ /* 0x000fc80007f1e0ff */
[----:B------:R-:W-:Y:S01]  /*0220*/  ISETP.GE.U32.AND P3, PT, R23, UR5, PT ;  /* 0x0000000517007c0c */ /* 0x000fe2000bf66070 */
[----:B------:R-:W-:-:S05]  /*0230*/  @!P4 IMAD.X R22, RZ, RZ, R22, P0 ;  /* 0x000000ffff16c224 */ /* 0x000fca00000e0616 */
[----:B------:R-:W-:-:S13]  /*0240*/  ISETP.GE.U32.AND.EX P3, PT, R22, UR8, PT, P3 ;  /* 0x0000000816007c0c */ /* 0x000fda000bf66130 */
[----:B------:R-:W0:Y:S02]  /*0250*/  @!P3 LDC.64 R30, c[0x0][0x380] ;  /* 0x0000e000ff1ebb82 */ /* 0x000e240000000a00 */
[----:B0-----:R-:W-:-:S04]  /*0260*/  @!P3 LEA R30, P0, R23, R30, 0x4 ;  /* 0x0000001e171eb211 */ /* 0x001fc800078020ff */
[C---:B------:R-:W-:Y:S02]  /*0270*/  @!P3 LEA.HI.X R31, R23.reuse, R31, R22, 0x4, P0 ;  /* 0x0000001f171fb211 */ /* 0x040fe400000f2416 */
        /* <DEDUP_REMOVED lines=14> */
[----:B------:R-:W-:-:S05]  /*0360*/  @!P1 IADD3 R23, P0, PT, R23, 0x100, RZ ;  /* 0x0000010017179810 */ /* 0x000fca0007f1e0ff */
[----:B------:R-:W-:Y:S01]  /*0370*/  @!P1 IMAD.X R22, RZ, RZ, R22, P0 ;  /* 0x000000ffff169224 */ /* 0x000fe200000e0616 */
[----:B------:R-:W-:-:S04]  /*0380*/  ISETP.GE.U32.AND P0, PT, R23, UR5, PT ;  /* 0x0000000517007c0c */ /* 0x000fc8000bf06070 */
[----:B------:R-:W-:-:S13]  /*0390*/  ISETP.GE.U32.AND.EX P0, PT, R22, UR8, PT, P0 ;  /* 0x0000000816007c0c */ /* 0x000fda000bf06100 */
[----:B------:R-:W0:Y:S01]  /*03a0*/  @!P0 LDC.64 R16, c[0x0][0x380] ;  /* 0x0000e000ff108b82 */ /* 0x000e220000000a00 */
[----:B------:R-:W-:Y:S02]  /*03b0*/  IMAD.MOV.U32 R3, RZ, RZ, 0x7f7fffff ;  /* 0x7f7fffffff037424 */ /* 0x000fe400078e00ff */
[----:B------:R-:W-:Y:S02]  /*03c0*/  IMAD.MOV.U32 R0, RZ, RZ, 0x7f7fffff ;  /* 0x7f7fffffff007424 */ /* 0x000fe400078e00ff */
[----:B------:R-:W-:Y:S02]  /*03d0*/  IMAD.MOV.U32 R29, RZ, RZ, 0x7f7fffff ;  /* 0x7f7fffffff1d7424 */ /* 0x000fe400078e00ff */
[----:B------:R-:W-:Y:S01]  /*03e0*/  IMAD.MOV.U32 R28, RZ, RZ, 0x7f7fffff ;  /* 0x7f7fffffff1c7424 */ /* 0x000fe200078e00ff */
[----:B--2---:R-:W-:Y:S02]  /*03f0*/  @P6 FMNMX R3, R12, 3.40282346638528859812e+38, PT ;  /* 0x7f7fffff0c036809 */ /* 0x004fe40003800000 */
[----:B------:R-:W-:-:S02]  /*0400*/  @P6 FMNMX R0, R13, 3.40282346638528859812e+38, PT ;  /* 0x7f7fffff0d006809 */ /* 0x000fc40003800000 */
[----:B------:R-:W-:Y:S02]  /*0410*/  @P6 FMNMX R29, R14, 3.40282346638528859812e+38, PT ;  /* 0x7f7fffff0e1d6809 */ /* 0x000fe40003800000 */
[----:B------:R-:W-:Y:S02]  /*0420*/  @P6 FMNMX R28, R15, 3.40282346638528859812e+38, PT ;  /* 0x7f7fffff0f1c6809 */ /* 0x000fe40003800000 */
[----:B------:R-:W2:Y:S01]  /*0430*/  @!P2 LDG.E.128.CONSTANT R12, desc[UR6][R26.64] ;  /* 0x000000061a0ca981 */ /* 0x000ea2000c1e9d00 */
[----:B0-----:R-:W-:-:S04]  /*0440*/  @!P0 LEA R24, P6, R23, R16, 0x4 ;  /* 0x0000001017188211 */ /* 0x001fc800078c20ff */
[C-C-:B------:R-:W-:Y:S02]  /*0450*/  @!P0 LEA.HI.X R25, R23.reuse, R17, R22.reuse, 0x4, P6 ;  /* 0x0000001117198211 */ /* 0x140fe400030f2416 */
[----:B------:R-:W-:Y:S01]  /*0460*/  @!P0 IADD3 R23, P6, PT, R23, 0x100, RZ ;  /* 0x0000010017178810 */ /* 0x000fe20007fde0ff */
[----:B------:R-:W5:Y:S04]  /*0470*/  @!P1 LDG.E.128.CONSTANT R16, desc[UR6][R18.64] ;  /* 0x0000000612109981 */ /* 0x000f68000c1e9d00 */
[----:B------:R-:W-:Y:S01]  /*0480*/  @!P0 IMAD.X R22, RZ, RZ, R22, P6 ;  /* 0x000000ffff168224 */ /* 0x000fe200030e0616 */
[----:B------:R-:W-:-:S04]  /*0490*/  ISETP.GE.U32.AND P6, PT, R23, UR5, PT ;  /* 0x0000000517007c0c */ /* 0x000fc8000bfc6070 */
[----:B------:R-:W-:-:S13]  /*04a0*/  ISETP.GE.U32.AND.EX P6, PT, R22, UR8, PT, P6 ;  /* 0x0000000816007c0c */ /* 0x000fda000bfc6160 */
[----:B------:R-:W0:Y:S01]  /*04b0*/  @!P6 LDC.64 R20, c[0x0][0x380] ;  /* 0x0000e000ff14eb82 */ /* 0x000e220000000a00 */
[----:B---3--:R-:W-:Y:S02]  /*04c0*/  @!P5 FMNMX R3, R3, R8, PT ;  /* 0x000000080303d209 */ /* 0x008fe40003800000 */
[----:B------:R-:W-:Y:S02]  /*04d0*/  @!P5 FMNMX R0, R0, R9, PT ;  /* 0x000000090000d209 */ /* 0x000fe40003800000 */
[----:B------:R-:W-:Y:S02]  /*04e0*/  @!P5 FMNMX R29, R29, R10, PT ;  /* 0x0000000a1d1dd209 */ /* 0x000fe40003800000 */
[----:B------:R-:W-:Y:S02]  /*04f0*/  @!P5 FMNMX R28, R28, R11, PT ;  /* 0x0000000b1c1cd209 */ /* 0x000fe40003800000 */
[----:B------:R-:W3:Y:S01]  /*0500*/  @!P3 LDG.E.128.CONSTANT R8, desc[UR6][R30.64] ;  /* 0x000000061e08b981 */ /* 0x000ee2000c1e9d00 */
[----:B----4-:R-:W-:-:S02]  /*0510*/  @!P4 FMNMX R3, R3, R4, PT ;  /* 0x000000040303c209 */ /* 0x010fc40003800000 */
[C---:B0-----:R-:W-:Y:S02]  /*0520*/  @!P6 LEA R4, P5, R23.reuse, R20, 0x4 ;  /* 0x000000141704e211 */ /* 0x041fe400078a20ff */
[----:B------:R-:W-:Y:S02]  /*0530*/  @!P4 FMNMX R0, R0, R5, PT ;  /* 0x000000050000c209 */ /* 0x000fe40003800000 */
[----:B------:R-:W-:Y:S02]  /*0540*/  @!P6 LEA.HI.X R5, R23, R21, R22, 0x4, P5 ;  /* 0x000000151705e211 */ /* 0x000fe400028f2416 */
[----:B------:R-:W4:Y:S04]  /*0550*/  @!P0 LDG.E.128.CONSTANT R20, desc[UR6][R24.64] ;  /* 0x0000000618148981 */ /* 0x000f28000c1e9d00 */
[----:B------:R-:W4:Y:S01]  /*0560*/  @!P6 LDG.E.128.CONSTANT R24, desc[UR6][R4.64] ;  /* 0x000000060418e981 */ /* 0x000f22000c1e9d00 */
[----:B------:R-:W-:-:S02]  /*0570*/  @!P4 FMNMX R29, R29, R6, PT ;  /* 0x000000061d1dc209 */ /* 0x000fc40003800000 */
[----:B------:R-:W-:Y:S01]  /*0580*/  @!P4 FMNMX R28, R28, R7, PT ;  /* 0x000000071c1cc209 */ /* 0x000fe20003800000 */
[----:B------:R-:W0:Y:S02]  /*0590*/  LDCU UR4, c[0x0][0x360] ;  /* 0x00006c00ff0477ac */ /* 0x000e240008000800 */
[----:B0-----:R-:W-:Y:S01]  /*05a0*/  USHF.R.U32.HI UR4, URZ, 0x5, UR4 ;  /* 0x00000005ff047899 */ /* 0x001fe20008011604 */
[----:B---3--:R-:W-:Y:S02]  /*05b0*/  @!P3 FMNMX R3, R3, R8, PT ;  /* 0x000000080303b209 */ /* 0x008fe40003800000 */
[----:B------:R-:W-:Y:S02]  /*05c0*/  @!P3 FMNMX R0, R0, R9, PT ;  /* 0x000000090000b209 */ /* 0x000fe40003800000 */
[----:B------:R-:W-:Y:S02]  /*05d0*/  @!P3 FMNMX R29, R29, R10, PT ;  /* 0x0000000a1d1db209 */ /* 0x000fe40003800000 */
[----:B------:R-:W-:-:S02]  /*05e0*/  @!P3 FMNMX R28, R28, R11, PT ;  /* 0x0000000b1c1cb209 */ /* 0x000fc40003800000 */
[----:B--2---:R-:W-:Y:S02]  /*05f0*/  @!P2 FMNMX R3, R3, R12, PT ;  /* 0x0000000c0303a209 */ /* 0x004fe40003800000 */
[----:B------:R-:W-:Y:S02]  /*0600*/  @!P2 FMNMX R0, R0, R13, PT ;  /* 0x0000000d0000a209 */ /* 0x000fe40003800000 */
[----:B------:R-:W-:Y:S02]  /*0610*/  @!P2 FMNMX R29, R29, R14, PT ;  /* 0x0000000e1d1da209 */ /* 0x000fe40003800000 */
[----:B------:R-:W-:Y:S02]  /*0620*/  @!P2 FMNMX R28, R28, R15, PT ;  /* 0x0000000f1c1ca209 */ /* 0x000fe40003800000 */
[----:B-----5:R-:W-:Y:S02]  /*0630*/  @!P1 FMNMX R3, R3, R16, PT ;  /* 0x0000001003039209 */ /* 0x020fe40003800000 */
[----:B------:R-:W-:-:S02]  /*0640*/  @!P1 FMNMX R0, R0, R17, PT ;  /* 0x0000001100009209 */ /* 0x000fc40003800000 */
[----:B------:R-:W-:Y:S02]  /*0650*/  @!P1 FMNMX R29, R29, R18, PT ;  /* 0x000000121d1d9209 */ /* 0x000fe40003800000 */
[----:B------:R-:W-:Y:S02]  /*0660*/  @!P1 FMNMX R28, R28, R19, PT ;  /* 0x000000131c1c9209 */ /* 0x000fe40003800000 */
[----:B----4-:R-:W-:Y:S02]  /*0670*/  @!P0 FMNMX R3, R3, R20, PT ;  /* 0x0000001403038209 */ /* 0x010fe40003800000 */
[----:B------:R-:W-:Y:S02]  /*0680*/  @!P0 FMNMX R0, R0, R21, PT ;  /* 0x0000001500008209 */ /* 0x000fe40003800000 */
[----:B------:R-:W-:Y:S02]  /*0690*/  @!P0 FMNMX R29, R29, R22, PT ;  /* 0x000000161d1d8209 */ /* 0x000fe40003800000 */
[----:B------:R-:W-:-:S02]  /*06a0*/  @!P0 FMNMX R28, R28, R23, PT ;  /* 0x000000171c1c8209 */ /* 0x000fc40003800000 */
[----:B------:R-:W-:Y:S02]  /*06b0*/  @!P6 FMNMX R3, R3, R24, PT ;  /* 0x000000180303e209 */ /* 0x000fe40003800000 */
[----:B------:R-:W-:Y:S02]  /*06c0*/  @!P6 FMNMX R0, R0, R25, PT ;  /* 0x000000190000e209 */ /* 0x000fe40003800000 */
[----:B------:R-:W-:Y:S02]  /*06d0*/  @!P6 FMNMX R29, R29, R26, PT ;  /* 0x0000001a1d1de209 */ /* 0x000fe40003800000 */
[----:B------:R-:W-:Y:S02]  /*06e0*/  @!P6 FMNMX R28, R28, R27, PT ;  /* 0x0000001b1c1ce209 */ /* 0x000fe40003800000 */
[----:B------:R-:W-:-:S04]  /*06f0*/  FMNMX3 R3, R3, R0, R29, PT ;  /* 0x0000000003037276 */ /* 0x000fc8000380001d */
[----:B------:R-:W-:-:S05]  /*0700*/  FMNMX R3, R3, R28, PT ;  /* 0x0000001c03037209 */ /* 0x000fca0003800000 */
[----:B------:R-:W0:Y:S02]  /*0710*/  SHFL.DOWN PT, R0, R3, 0x10, 0x1f ;  /* 0x0a001f0003007f89 */ /* 0x000e2400000e0000 */
[----:B0-----:R-:W-:-:S05]  /*0720*/  FMNMX R4, R3, R0, PT ;  /* 0x0000000003047209 */ /* 0x001fca0003800000 */
[----:B------:R-:W0:Y:S02]  /*0730*/  SHFL.DOWN PT, R5, R4, 0x8, 0x1f ;  /* 0x09001f0004057f89 */ /* 0x000e2400000e0000 */
[----:B0-----:R-:W-:-:S05]  /*0740*/  FMNMX R5, R4, R5, PT ;  /* 0x0000000504057209 */ /* 0x001fca0003800000 */
[----:B------:R-:W0:Y:S02]  /*0750*/  SHFL.DOWN PT, R0, R5, 0x4, 0x1f ;  /* 0x08801f0005007f89 */ /* 0x000e2400000e0000 */
[----:B0-----:R-:W-:-:S05]  /*0760*/  FMNMX R6, R5, R0, PT ;  /* 0x0000000005067209 */ /* 0x001fca0003800000 */
[----:B------:R-:W0:Y:S01]  /*0770*/  SHFL.DOWN PT, R7, R6, 0x2, 0x1f ;  /* 0x08401f0006077f89 */ /* 0x000e2200000e0000 */
[C---:B------:R-:W-:Y:S02]  /*0780*/  LOP3.LUT P0, R0, R2.reuse, 0x1f, RZ, 0xc0, !PT ;  /* 0x0000001f02007812 */ /* 0x040fe4000780c0ff */
[----:B------:R-:W-:-:S11]  /*0790*/  ISETP.GE.U32.AND P1, PT, R2, UR4, PT ;  /* 0x0000000402007c0c */ /* 0x000fd6000bf26070 */
[----:B------:R-:W1:Y:S01]  /*07a0*/  @!P0 S2R R8, SR_CgaCtaId ;  /* 0x0000000000088919 */ /* 0x000e620000008800 */
[----:B0-----:R-:W-:-:S05]  /*07b0*/  FMNMX R7, R6, R7, PT ;  /* 0x0000000706077209 */ /* 0x001fca0003800000 */
[----:B------:R-:W0:Y:S01]  /*07c0*/  SHFL.DOWN PT, R4, R7, 0x1, 0x1f ;  /* 0x08201f0007047f89 */ /* 0x000e2200000e0000 */
[----:B------:R-:W2:Y:S01]  /*07d0*/  @!P1 S2R R10, SR_CgaCtaId ;  /* 0x00000000000a9919 */ /* 0x000ea20000008800 */
[----:B------:R-:W-:-:S04]  /*07e0*/  @!P0 MOV R3, 0x400 ;  /* 0x0000040000038802 */ /* 0x000fc80000000f00 */
[----:B-1----:R-:W-:-:S04]  /*07f0*/  @!P0 LEA R3, R8, R3, 0x18 ;  /* 0x0000000308038211 */ /* 0x002fc800078ec0ff */
[----:B------:R-:W-:Y:S02]  /*0800*/  @!P0 LEA.HI R3, R2, R3, RZ, 0x1d ;  /* 0x0000000302038211 */ /* 0x000fe400078fe8ff */
[----:B0-----:R-:W-:-:S05]  /*0810*/  FMNMX R6, R7, R4, PT ;  /* 0x0000000407067209 */ /* 0x001fca0003800000 */
[----:B------:R0:W-:Y:S01]  /*0820*/  @!P0 STS [R3], R6 ;  /* 0x0000000603008388 */ /* 0x0001e20000000800 */
[----:B------:R-:W-:-:S04]  /*0830*/  @!P1 MOV R5, 0x400 ;  /* 0x0000040000059802 */ /* 0x000fc80000000f00 */
[----:B--2---:R-:W-:-:S05]  /*0840*/  @!P1 LEA R5, R10, R5, 0x18 ;  /* 0x000000050a059211 */ /* 0x004fca00078ec0ff */
[----:B------:R-:W-:Y:S02]  /*0850*/  @!P1 IMAD R4, R0, 0x4, R5 ;  /* 0x0000000400049824 */ /* 0x000fe400078e0205 */
[----:B------:R-:W-:Y:S01]  /*0860*/  IMAD.MOV.U32 R0, RZ, RZ, 0x7f7fffff ;  /* 0x7f7fffffff007424 */ /* 0x000fe200078e00ff */
[----:B------:R-:W-:Y:S01]  /*0870*/  BAR.SYNC.DEFER_BLOCKING 0x0 ;  /* 0x0000000000007b1d */ /* 0x000fe20000010000 */
[----:B------:R-:W-:-:S05]  /*0880*/  ISETP.GT.U32.AND P0, PT, R2, 0x1f, PT ;  /* 0x0000001f0200780c */ /* 0x000fca0003f04070 */
[----:B------:R0:W1:Y:S08]  /*0890*/  @!P1 LDS R0, [R4] ;  /* 0x0000000004009984 */ /* 0x0000700000000800 */
[----:B0-----:R-:W-:Y:S05]  /*08a0*/  @P0 EXIT ;  /* 0x000000000000094d */ /* 0x001fea0003800000 */
[----:B-1----:R-:W0:Y:S01]  /*08b0*/  SHFL.DOWN PT, R3, R0, 0x10, 0x1f ;  /* 0x0a001f0000037f89 */ /* 0x002e2200000e0000 */
[----:B------:R-:W-:Y:S02]  /*08c0*/  ISETP.NE.AND P0, PT, R2, RZ, PT ;  /* 0x000000ff0200720c */ /* 0x000fe40003f05270 */
[----:B0-----:R-:W-:-:S05]  /*08d0*/  FMNMX R3, R3, R0, PT ;  /* 0x0000000003037209 */ /* 0x001fca0003800000 */
[----:B------:R-:W0:Y:S02]  /*08e0*/  SHFL.DOWN PT, R4, R3, 0x8, 0x1f ;  /* 0x09001f0003047f89 */ /* 0x000e2400000e0000 */
[----:B0-----:R-:W-:-:S05]  /*08f0*/  FMNMX R4, R3, R4, PT ;  /* 0x0000000403047209 */ /* 0x001fca0003800000 */
[----:B------:R-:W0:Y:S02]  /*0900*/  SHFL.DOWN PT, R5, R4, 0x4, 0x1f ;  /* 0x08801f0004057f89 */ /* 0x000e2400000e0000 */
[----:B0-----:R-:W-:-:S05]  /*0910*/  FMNMX R5, R4, R5, PT ;  /* 0x0000000504057209 */ /* 0x001fca0003800000 */
[----:B------:R-:W0:Y:S02]  /*0920*/  SHFL.DOWN PT, R6, R5, 0x2, 0x1f ;  /* 0x08401f0005067f89 */ /* 0x000e2400000e0000 */
[----:B0-----:R-:W-:-:S05]  /*0930*/  FMNMX R6, R5, R6, PT ;  /* 0x0000000605067209 */ /* 0x001fca0003800000 */
[----:B------:R0:W1:Y:S01]  /*0940*/  SHFL.DOWN PT, R7, R6, 0x1, 0x1f ;  /* 0x08201f0006077f89 */ /* 0x00006200000e0000 */
[----:B------:R-:W-:Y:S05]  /*0950*/  @P0 EXIT ;  /* 0x000000000000094d */ /* 0x000fea0003800000 */
[----:B------:R-:W2:Y:S01]  /*0960*/  LDC.64 R2, c[0x0][0x388] ;  /* 0x0000e200ff027b82 */ /* 0x000ea20000000a00 */
[----:B-1----:R-:W-:-:S05]  /*0970*/  FMNMX R7, R6, R7, PT ;  /* 0x0000000706077209 */ /* 0x002fca0003800000 */
[----:B--2---:R-:W-:Y:S01]  /*0980*/  REDG.E.MIN.S32.STRONG.GPU desc[UR6][R2.64], R7 ;  /* 0x000000070200798e */ /* 0x004fe2000c92e306 */
[----:B------:R-:W-:Y:S05]  /*0990*/  EXIT ;  /* 0x000000000000794d */ /* 0x000fea0003800000 */
.L_x_0:
[----:B------:R-:W-:-:S00]  /*09a0*/  BRA `(.L_x_0) ;  /* 0xfffffffc00fc7947 */ /* 0x000fc0000383ffff */
[----:B------:R-:W-:-:S00]  /*09b0*/  NOP ;  /* 0x0000000000007918 */ /* 0x000fc00000000000 */
        /* <DEDUP_REMOVED lines=12> */
.L_x_1:


//--------------------- .nv.shared._Z24reduction_kernel_batchedILj256ELj8EEvPKfPfm --------------------------
	.section	.nv.shared._Z24reduction_kernel_batchedILj256ELj8EEvPKfPfm,"aw",@nobits
	.sectionflags	@""
	.align	4
.nv.shared._Z24reduction_kernel_batchedILj256ELj8EEvPKfPfm:
	.zero		1152


//--------------------- .nv.shared.reserved.0     --------------------------
	.section	.nv.shared.reserved.0,"aw",@nobits
	.weak		__nv_reservedSMEM_offset_0_alias
	.size		__nv_reservedSMEM_offset_0_alias, 0, 64
	.other		__nv_reservedSMEM_offset_0_alias,@"STO_CUDA_RESERVED_SHARED STV_DEFAULT"
__nv_reservedSMEM_offset_0_alias:
	.zero		0
	.zero		64


//--------------------- .nv.constant0._Z24reduction_kernel_batchedILj256ELj8EEvPKfPfm --------------------------
	.section	.nv.constant0._Z24reduction_kernel_batchedILj256ELj8EEvPKfPfm,"a",@progbits
	.sectionflags	@""
	.align	4
.nv.constant0._Z24reduction_kernel_batchedILj256ELj8EEvPKfPfm:
	.zero		920


//--------------------- SYMBOLS --------------------------

	.type		.nv.reservedSmem.offset0,@object
	.size		.nv.reservedSmem.offset0,0x4
	.type		.nv.reservedSmem.cap,@object
	.size		.nv.reservedSmem.cap,0x4
